//
// Generated by NVIDIA NVVM Compiler
//
// Compiler Build ID: CL-36424714
// Cuda compilation tools, release 13.0, V13.0.88
// Based on NVVM 20.0.0
//

.version 9.0
.target sm_100
.address_size 64

	// .globl	_Z15vectorAddKernelPfS_S_i

.visible .entry _Z15vectorAddKernelPfS_S_i(
	.param .u64 .ptr .align 1 _Z15vectorAddKernelPfS_S_i_param_0,
	.param .u64 .ptr .align 1 _Z15vectorAddKernelPfS_S_i_param_1,
	.param .u64 .ptr .align 1 _Z15vectorAddKernelPfS_S_i_param_2,
	.param .u32 _Z15vectorAddKernelPfS_S_i_param_3
)
{
	.reg .pred 	%p<7>;
	.reg .b32 	%r<31>;
	.reg .b32 	%f<16>;
	.reg .b64 	%rd<25>;

	ld.param.u64 	%rd4, [_Z15vectorAddKernelPfS_S_i_param_0];
	ld.param.u64 	%rd5, [_Z15vectorAddKernelPfS_S_i_param_1];
	ld.param.u64 	%rd6, [_Z15vectorAddKernelPfS_S_i_param_2];
	ld.param.u32 	%r12, [_Z15vectorAddKernelPfS_S_i_param_3];
	cvta.to.global.u64 	%rd1, %rd6;
	cvta.to.global.u64 	%rd2, %rd5;
	cvta.to.global.u64 	%rd3, %rd4;
	mov.u32 	%r13, %nctaid.x;
	mov.u32 	%r14, %ctaid.x;
	mov.u32 	%r15, %tid.x;
	mad.lo.s32 	%r29, %r13, %r14, %r15;
	mov.u32 	%r16, %ntid.x;
	mul.lo.s32 	%r2, %r13, %r16;
	setp.ge.s32 	%p1, %r29, %r12;
	@%p1 bra 	$L__BB0_7;
	add.s32 	%r17, %r29, %r2;
	max.s32 	%r18, %r12, %r17;
	setp.lt.s32 	%p2, %r17, %r12;
	selp.u32 	%r19, 1, 0, %p2;
	add.s32 	%r20, %r17, %r19;
	sub.s32 	%r21, %r18, %r20;
	div.u32 	%r22, %r21, %r2;
	add.s32 	%r3, %r22, %r19;
	and.b32  	%r23, %r3, 3;
	setp.eq.s32 	%p3, %r23, 3;
	@%p3 bra 	$L__BB0_4;
	add.s32 	%r24, %r3, 1;
	and.b32  	%r25, %r24, 3;
	neg.s32 	%r27, %r25;
$L__BB0_3:
	.pragma "nounroll";
	mul.wide.s32 	%rd7, %r29, 4;
	add.s64 	%rd8, %rd1, %rd7;
	add.s64 	%rd9, %rd2, %rd7;
	add.s64 	%rd10, %rd3, %rd7;
	ld.global.f32 	%f1, [%rd10];
	ld.global.f32 	%f2, [%rd9];
	add.f32 	%f3, %f1, %f2;
	st.global.f32 	[%rd8], %f3;
	add.s32 	%r29, %r29, %r2;
	add.s32 	%r27, %r27, 1;
	setp.ne.s32 	%p4, %r27, 0;
	@%p4 bra 	$L__BB0_3;
$L__BB0_4:
	setp.lt.u32 	%p5, %r3, 3;
	@%p5 bra 	$L__BB0_7;
	mul.wide.s32 	%rd15, %r2, 4;
	shl.b32 	%r26, %r2, 2;
$L__BB0_6:
	mul.wide.s32 	%rd11, %r29, 4;
	add.s64 	%rd12, %rd3, %rd11;
	ld.global.f32 	%f4, [%rd12];
	add.s64 	%rd13, %rd2, %rd11;
	ld.global.f32 	%f5, [%rd13];
	add.f32 	%f6, %f4, %f5;
	add.s64 	%rd14, %rd1, %rd11;
	st.global.f32 	[%rd14], %f6;
	add.s64 	%rd16, %rd12, %rd15;
	ld.global.f32 	%f7, [%rd16];
	add.s64 	%rd17, %rd13, %rd15;
	ld.global.f32 	%f8, [%rd17];
	add.f32 	%f9, %f7, %f8;
	add.s64 	%rd18, %rd14, %rd15;
	st.global.f32 	[%rd18], %f9;
	add.s64 	%rd19, %rd16, %rd15;
	ld.global.f32 	%f10, [%rd19];
	add.s64 	%rd20, %rd17, %rd15;
	ld.global.f32 	%f11, [%rd20];
	add.f32 	%f12, %f10, %f11;
	add.s64 	%rd21, %rd18, %rd15;
	st.global.f32 	[%rd21], %f12;
	add.s64 	%rd22, %rd19, %rd15;
	ld.global.f32 	%f13, [%rd22];
	add.s64 	%rd23, %rd20, %rd15;
	ld.global.f32 	%f14, [%rd23];
	add.f32 	%f15, %f13, %f14;
	add.s64 	%rd24, %rd21, %rd15;
	st.global.f32 	[%rd24], %f15;
	add.s32 	%r29, %r26, %r29;
	setp.lt.s32 	%p6, %r29, %r12;
	@%p6 bra 	$L__BB0_6;
$L__BB0_7:
	ret;

}


// ===== COMPILED SASS (sm_100) =====

	.target	sm_100

	.elftype	@"ET_EXEC"


//--------------------- .note.nv.tkinfo           --------------------------
	.section	.note.nv.tkinfo,"",@"SHT_NOTE"
	.sectionflags	@"SHF_NOTE_NV_TKINFO"
	.tkinfo
        /*0018*/ 	.word	0x00000002
        /*0030*/ 	.string	""
        /*0030*/ 	.string	"ptxas"
        /*0030*/ 	.string	"Cuda compilation tools, release 13.0, V13.0.88"
        /*0030*/ 	.string	"Build cuda_13.0.r13.0/compiler.36424714_0"
        /*0030*/ 	.string	"-arch sm_100 -m 64 "



//--------------------- .note.nv.cuinfo           --------------------------
	.section	.note.nv.cuinfo,"",@"SHT_NOTE"
	.sectionflags	@"SHF_NOTE_NV_CUINFO"
        /*0018*/ 	.short	0x0002
        /*001a*/ 	.short	0x0064
        /*001c*/ 	.short	0x0082
	.zero		2


//--------------------- .nv.info                  --------------------------
	.section	.nv.info,"",@"SHT_CUDA_INFO"
	.align	4


	//----- nvinfo : EIATTR_REGCOUNT
	.align		4
        /*0000*/ 	.byte	0x04, 0x2f
        /*0002*/ 	.short	(.L_1 - .L_0)
	.align		4
.L_0:
        /*0004*/ 	.word	index@(_Z15vectorAddKernelPfS_S_i)
        /*0008*/ 	.word	0x0000001a


	//----- nvinfo : EIATTR_FRAME_SIZE
	.align		4
.L_1:
        /*000c*/ 	.byte	0x04, 0x11
        /*000e*/ 	.short	(.L_3 - .L_2)
	.align		4
.L_2:
        /*0010*/ 	.word	index@(_Z15vectorAddKernelPfS_S_i)
        /*0014*/ 	.word	0x00000000


	//----- nvinfo : EIATTR_MIN_STACK_SIZE
	.align		4
.L_3:
        /*0018*/ 	.byte	0x04, 0x12
        /*001a*/ 	.short	(.L_5 - .L_4)
	.align		4
.L_4:
        /*001c*/ 	.word	index@(_Z15vectorAddKernelPfS_S_i)
        /*0020*/ 	.word	0x00000000
.L_5:


//--------------------- .nv.compat                --------------------------
	.section	.nv.compat,"",@"SHT_CUDA_COMPAT_INFO"
	.align	4
        /*0000*/ 	.byte	0x02, 0x09, 0x00, 0x00, 0x02, 0x02, 0x01, 0x00, 0x02, 0x05, 0x05, 0x00, 0x03, 0x07, 0x01, 0x01
        /*0010*/ 	.byte	0x02, 0x03, 0x00, 0x00, 0x02, 0x06, 0x01, 0x00, 0x04, 0x0b, 0x08, 0x00, 0x09, 0x00, 0x00, 0x00
        /*0020*/ 	.byte	0x00, 0x00, 0x00, 0x00


//--------------------- .nv.info._Z15vectorAddKernelPfS_S_i --------------------------
	.section	.nv.info._Z15vectorAddKernelPfS_S_i,"",@"SHT_CUDA_INFO"
	.sectionflags	@""
	.align	4


	//----- nvinfo : EIATTR_CUDA_API_VERSION
	.align		4
        /*0000*/ 	.byte	0x04, 0x37
        /*0002*/ 	.short	(.L_7 - .L_6)
.L_6:
        /*0004*/ 	.word	0x00000082


	//----- nvinfo : EIATTR_KPARAM_INFO
	.align		4
.L_7:
        /*0008*/ 	.byte	0x04, 0x17
        /*000a*/ 	.short	(.L_9 - .L_8)
.L_8:
        /*000c*/ 	.word	0x00000000
        /*0010*/ 	.short	0x0003
        /*0012*/ 	.short	0x0018
        /*0014*/ 	.byte	0x00, 0xf0, 0x11, 0x00


	//----- nvinfo : EIATTR_KPARAM_INFO
	.align		4
.L_9:
        /*0018*/ 	.byte	0x04, 0x17
        /*001a*/ 	.short	(.L_11 - .L_10)
.L_10:
        /*001c*/ 	.word	0x00000000
        /*0020*/ 	.short	0x0002
        /*0022*/ 	.short	0x0010
        /*0024*/ 	.byte	0x00, 0xf5, 0x21, 0x00


	//----- nvinfo : EIATTR_KPARAM_INFO
	.align		4
.L_11:
        /*0028*/ 	.byte	0x04, 0x17
        /*002a*/ 	.short	(.L_13 - .L_12)
.L_12:
        /*002c*/ 	.word	0x00000000
        /*0030*/ 	.short	0x0001
        /*0032*/ 	.short	0x0008
        /*0034*/ 	.byte	0x00, 0xf5, 0x21, 0x00


	//----- nvinfo : EIATTR_KPARAM_INFO
	.align		4
.L_13:
        /*0038*/ 	.byte	0x04, 0x17
        /*003a*/ 	.short	(.L_15 - .L_14)
.L_14:
        /*003c*/ 	.word	0x00000000
        /*0040*/ 	.short	0x0000
        /*0042*/ 	.short	0x0000
        /*0044*/ 	.byte	0x00, 0xf5, 0x21, 0x00


	//----- nvinfo : EIATTR_SPARSE_MMA_MASK
	.align		4
.L_15:
        /*0048*/ 	.byte	0x03, 0x50
        /*004a*/ 	.short	0x0000


	//----- nvinfo : EIATTR_MAXREG_COUNT
	.align		4
        /*004c*/ 	.byte	0x03, 0x1b
        /*004e*/ 	.short	0x00ff


	//----- nvinfo : EIATTR_MERCURY_ISA_VERSION
	.align		4
        /*0050*/ 	.byte	0x03, 0x5f
        /*0052*/ 	.short	0x0101


	//----- nvinfo : EIATTR_VRC_CTA_INIT_COUNT
	.align		4
        /*0054*/ 	.byte	0x02, 0x4a
	.zero		1
	.zero		1


	//----- nvinfo : EIATTR_EXIT_INSTR_OFFSETS
	.align		4
        /*0058*/ 	.byte	0x04, 0x1c
        /*005a*/ 	.short	(.L_17 - .L_16)


	//   ....[0]....
.L_16:
        /*005c*/ 	.word	0x00000090


	//   ....[1]....
        /*0060*/ 	.word	0x000003a0


	//   ....[2]....
        /*0064*/ 	.word	0x000005d0


	//----- nvinfo : EIATTR_CRS_STACK_SIZE
	.align		4
.L_17:
        /*0068*/ 	.byte	0x04, 0x1e
        /*006a*/ 	.short	(.L_19 - .L_18)
.L_18:
        /*006c*/ 	.word	0x00000000


	//----- nvinfo : EIATTR_CBANK_PARAM_SIZE
	.align		4
.L_19:
        /*0070*/ 	.byte	0x03, 0x19
        /*0072*/ 	.short	0x001c


	//----- nvinfo : EIATTR_PARAM_CBANK
	.align		4
        /*0074*/ 	.byte	0x04, 0x0a
        /*0076*/ 	.short	(.L_21 - .L_20)
	.align		4
.L_20:
        /*0078*/ 	.word	index@(.nv.constant0._Z15vectorAddKernelPfS_S_i)
        /*007c*/ 	.short	0x0380
        /*007e*/ 	.short	0x001c


	//----- nvinfo : EIATTR_SW_WAR
	.align		4
.L_21:
        /*0080*/ 	.byte	0x04, 0x36
        /*0082*/ 	.short	(.L_23 - .L_22)
.L_22:
        /*0084*/ 	.word	0x00000008
.L_23:


//--------------------- .nv.callgraph             --------------------------
	.section	.nv.callgraph,"",@"SHT_CUDA_CALLGRAPH"
	.align	4
	.sectionentsize	8
	.align		4
        /*0000*/ 	.word	0x00000000
	.align		4
        /*0004*/ 	.word	0xffffffff
	.align		4
        /*0008*/ 	.word	0x00000000
	.align		4
        /*000c*/ 	.word	0xfffffffe
	.align		4
        /*0010*/ 	.word	0x00000000
	.align		4
        /*0014*/ 	.word	0xfffffffd
	.align		4
        /*0018*/ 	.word	0x00000000
	.align		4
        /*001c*/ 	.word	0xfffffffc


//--------------------- .text._Z15vectorAddKernelPfS_S_i --------------------------
	.section	.text._Z15vectorAddKernelPfS_S_i,"ax",@progbits
	.align	128
        .global         _Z15vectorAddKernelPfS_S_i
        .type           _Z15vectorAddKernelPfS_S_i,@function
        .size           _Z15vectorAddKernelPfS_S_i,(.L_x_5 - _Z15vectorAddKernelPfS_S_i)
        .other          _Z15vectorAddKernelPfS_S_i,@"STO_CUDA_ENTRY STV_DEFAULT"
_Z15vectorAddKernelPfS_S_i:
.text._Z15vectorAddKernelPfS_S_i:
[----:B------:R-:W-:Y:S01]  /*0000*/  LDC R1, c[0x0][0x37c] ;  /* 0x0000df00ff017b82 */ /* 0x000fe20000000800 */
[----:B------:R-:W0:Y:S01]  /*0010*/  S2R R3, SR_CTAID.X ;  /* 0x0000000000037919 */ /* 0x000e220000002500 */
[----:B------:R-:W0:Y:S06]  /*0020*/  LDCU UR4, c[0x0][0x370] ;  /* 0x00006e00ff0477ac */ /* 0x000e2c0008000800 */
[----:B------:R-:W1:Y:S01]  /*0030*/  LDC R2, c[0x0][0x360] ;  /* 0x0000d800ff027b82 */ /* 0x000e620000000800 */
[----:B------:R-:W0:Y:S01]  /*0040*/  S2R R0, SR_TID.X ;  /* 0x0000000000007919 */ /* 0x000e220000002100 */
[----:B------:R-:W2:Y:S01]  /*0050*/  LDCU UR6, c[0x0][0x398] ;  /* 0x00007300ff0677ac */ /* 0x000ea20008000800 */
[----:B0-----:R-:W-:-:S02]  /*0060*/  IMAD R3, R3, UR4, R0 ;  /* 0x0000000403037c24 */ /* 0x001fc4000f8e0200 */
[----:B-1----:R-:W-:-:S03]  /*0070*/  IMAD R0, R2, UR4, RZ ;  /* 0x0000000402007c24 */ /* 0x002fc6000f8e02ff */
[----:B--2---:R-:W-:-:S13]  /*0080*/  ISETP.GE.AND P0, PT, R3, UR6, PT ;  /* 0x0000000603007c0c */ /* 0x004fda000bf06270 */
[----:B------:R-:W-:Y:S05]  /*0090*/  @P0 EXIT ;  /* 0x000000000000094d */ /* 0x000fea0003800000 */
[----:B------:R-:W0:Y:S01]  /*00a0*/  I2F.U32.RP R8, R0 ;  /* 0x0000000000087306 */ /* 0x000e220000209000 */
[----:B------:R-:W-:Y:S01]  /*00b0*/  IADD3 R2, PT, PT, R0, R3, RZ ;  /* 0x0000000300027210 */ /* 0x000fe20007ffe0ff */
[----:B------:R-:W1:Y:S01]  /*00c0*/  LDCU.64 UR4, c[0x0][0x358] ;  /* 0x00006b00ff0477ac */ /* 0x000e620008000a00 */
[----:B------:R-:W-:Y:S01]  /*00d0*/  IADD3 R9, PT, PT, RZ, -R0, RZ ;  /* 0x80000000ff097210 */ /* 0x000fe20007ffe0ff */
[----:B------:R-:W-:Y:S01]  /*00e0*/  BSSY.RECONVERGENT B0, `(.L_x_0) ;  /* 0x000002b000007945 */ /* 0x000fe20003800200 */
[C---:B------:R-:W-:Y:S02]  /*00f0*/  ISETP.GE.AND P0, PT, R2.reuse, UR6, PT ;  /* 0x0000000602007c0c */ /* 0x040fe4000bf06270 */
[----:B------:R-:W-:Y:S02]  /*0100*/  VIMNMX R7, PT, PT, R2, UR6, !PT ;  /* 0x0000000602077c48 */ /* 0x000fe4000ffe0100 */
[----:B------:R-:W-:Y:S02]  /*0110*/  SEL R6, RZ, 0x1, P0 ;  /* 0x00000001ff067807 */ /* 0x000fe40000000000 */
[----:B------:R-:W-:-:S02]  /*0120*/  ISETP.NE.U32.AND P2, PT, R0, RZ, PT ;  /* 0x000000ff0000720c */ /* 0x000fc40003f45070 */
[----:B------:R-:W-:Y:S01]  /*0130*/  IADD3 R7, PT, PT, R7, -R2, -R6 ;  /* 0x8000000207077210 */ /* 0x000fe20007ffe806 */
[----:B0-----:R-:W0:Y:S02]  /*0140*/  MUFU.RCP R8, R8 ;  /* 0x0000000800087308 */ /* 0x001e240000001000 */
[----:B0-----:R-:W-:-:S06]  /*0150*/  IADD3 R4, PT, PT, R8, 0xffffffe, RZ ;  /* 0x0ffffffe08047810 */ /* 0x001fcc0007ffe0ff */
[----:B------:R0:W2:Y:S02]  /*0160*/  F2I.FTZ.U32.TRUNC.NTZ R5, R4 ;  /* 0x0000000400057305 */ /* 0x0000a4000021f000 */
[----:B0-----:R-:W-:Y:S02]  /*0170*/  HFMA2 R4, -RZ, RZ, 0, 0 ;  /* 0x00000000ff047431 */ /* 0x001fe400000001ff */
[----:B--2---:R-:W-:-:S04]  /*0180*/  IMAD R9, R9, R5, RZ ;  /* 0x0000000509097224 */ /* 0x004fc800078e02ff */
[----:B------:R-:W-:-:S06]  /*0190*/  IMAD.HI.U32 R8, R5, R9, R4 ;  /* 0x0000000905087227 */ /* 0x000fcc00078e0004 */
[----:B------:R-:W-:-:S05]  /*01a0*/  IMAD.HI.U32 R5, R8, R7, RZ ;  /* 0x0000000708057227 */ /* 0x000fca00078e00ff */
[----:B------:R-:W-:-:S05]  /*01b0*/  IADD3 R2, PT, PT, -R5, RZ, RZ ;  /* 0x000000ff05027210 */ /* 0x000fca0007ffe1ff */
[----:B------:R-:W-:-:S05]  /*01c0*/  IMAD R7, R0, R2, R7 ;  /* 0x0000000200077224 */ /* 0x000fca00078e0207 */
[----:B------:R-:W-:-:S13]  /*01d0*/  ISETP.GE.U32.AND P0, PT, R7, R0, PT ;  /* 0x000000000700720c */ /* 0x000fda0003f06070 */
[----:B------:R-:W-:Y:S02]  /*01e0*/  @P0 IADD3 R7, PT, PT, -R0, R7, RZ ;  /* 0x0000000700070210 */ /* 0x000fe40007ffe1ff */
[----:B------:R-:W-:Y:S02]  /*01f0*/  @P0 IADD3 R5, PT, PT, R5, 0x1, RZ ;  /* 0x0000000105050810 */ /* 0x000fe40007ffe0ff */
[----:B------:R-:W-:-:S13]  /*0200*/  ISETP.GE.U32.AND P1, PT, R7, R0, PT ;  /* 0x000000000700720c */ /* 0x000fda0003f26070 */
[----:B------:R-:W-:Y:S02]  /*0210*/  @P1 IADD3 R5, PT, PT, R5, 0x1, RZ ;  /* 0x0000000105051810 */ /* 0x000fe40007ffe0ff */
[----:B------:R-:W-:-:S04]  /*0220*/  @!P2 LOP3.LUT R5, RZ, R0, RZ, 0x33, !PT ;  /* 0x00000000ff05a212 */ /* 0x000fc800078e33ff */
[----:B------:R-:W-:-:S04]  /*0230*/  IADD3 R2, PT, PT, R6, R5, RZ ;  /* 0x0000000506027210 */ /* 0x000fc80007ffe0ff */
[C---:B------:R-:W-:Y:S02]  /*0240*/  LOP3.LUT R4, R2.reuse, 0x3, RZ, 0xc0, !PT ;  /* 0x0000000302047812 */ /* 0x040fe400078ec0ff */
[----:B------:R-:W-:Y:S02]  /*0250*/  ISETP.GE.U32.AND P1, PT, R2, 0x3, PT ;  /* 0x000000030200780c */ /* 0x000fe40003f26070 */
[----:B------:R-:W-:-:S13]  /*0260*/  ISETP.NE.AND P0, PT, R4, 0x3, PT ;  /* 0x000000030400780c */ /* 0x000fda0003f05270 */
[----:B-1----:R-:W-:Y:S05]  /*0270*/  @!P0 BRA `(.L_x_1) ;  /* 0x0000000000448947 */ /* 0x002fea0003800000 */
[----:B------:R-:W0:Y:S01]  /*0280*/  LDC.64 R4, c[0x0][0x390] ;  /* 0x0000e400ff047b82 */ /* 0x000e220000000a00 */
[----:B------:R-:W-:-:S04]  /*0290*/  IADD3 R2, PT, PT, R2, 0x1, RZ ;  /* 0x0000000102027810 */ /* 0x000fc80007ffe0ff */
[----:B------:R-:W-:-:S03]  /*02a0*/  LOP3.LUT R2, R2, 0x3, RZ, 0xc0, !PT ;  /* 0x0000000302027812 */ /* 0x000fc600078ec0ff */
[----:B------:R-:W1:Y:S01]  /*02b0*/  LDC.64 R6, c[0x0][0x380] ;  /* 0x0000e000ff067b82 */ /* 0x000e620000000a00 */
[----:B------:R-:W-:-:S07]  /*02c0*/  IADD3 R2, PT, PT, -R2, RZ, RZ ;  /* 0x000000ff02027210 */ /* 0x000fce0007ffe1ff */
[----:B------:R-:W2:Y:S02]  /*02d0*/  LDC.64 R8, c[0x0][0x388] ;  /* 0x0000e200ff087b82 */ /* 0x000ea40000000a00 */
.L_x_2:
[----:B--2---:R-:W-:-:S04]  /*02e0*/  IMAD.WIDE R12, R3, 0x4, R8 ;  /* 0x00000004030c7825 */ /* 0x004fc800078e0208 */
[C---:B-1----:R-:W-:Y:S02]  /*02f0*/  IMAD.WIDE R14, R3.reuse, 0x4, R6 ;  /* 0x00000004030e7825 */ /* 0x042fe400078e0206 */
[----:B------:R-:W2:Y:S04]  /*0300*/  LDG.E R13, desc[UR4][R12.64] ;  /* 0x000000040c0d7981 */ /* 0x000ea8000c1e1900 */
[----:B------:R-:W2:Y:S01]  /*0310*/  LDG.E R14, desc[UR4][R14.64] ;  /* 0x000000040e0e7981 */ /* 0x000ea2000c1e1900 */
[----:B0--3--:R-:W-:Y:S01]  /*0320*/  IMAD.WIDE R10, R3, 0x4, R4 ;  /* 0x00000004030a7825 */ /* 0x009fe200078e0204 */
[----:B------:R-:W-:Y:S02]  /*0330*/  IADD3 R2, PT, PT, R2, 0x1, RZ ;  /* 0x0000000102027810 */ /* 0x000fe40007ffe0ff */
[----:B------:R-:W-:-:S02]  /*0340*/  IADD3 R3, PT, PT, R0, R3, RZ ;  /* 0x0000000300037210 */ /* 0x000fc40007ffe0ff */
[----:B------:R-:W-:Y:S01]  /*0350*/  ISETP.NE.AND P0, PT, R2, RZ, PT ;  /* 0x000000ff0200720c */ /* 0x000fe20003f05270 */
[----:B--2---:R-:W-:-:S05]  /*0360*/  FADD R17, R14, R13 ;  /* 0x0000000d0e117221 */ /* 0x004fca0000000000 */
[----:B------:R3:W-:Y:S07]  /*0370*/  STG.E desc[UR4][R10.64], R17 ;  /* 0x000000110a007986 */ /* 0x0007ee000c101904 */
[----:B------:R-:W-:Y:S05]  /*0380*/  @P0 BRA `(.L_x_2) ;  /* 0xfffffffc00d40947 */ /* 0x000fea000383ffff */
.L_x_1:
[----:B------:R-:W-:Y:S05]  /*0390*/  BSYNC.RECONVERGENT B0 ;  /* 0x0000000000007941 */ /* 0x000fea0003800200 */
.L_x_0:
[----:B------:R-:W-:Y:S05]  /*03a0*/  @!P1 EXIT ;  /* 0x000000000000994d */ /* 0x000fea0003800000 */
.L_x_3:
[----:B------:R-:W3:Y:S08]  /*03b0*/  LDC.64 R4, c[0x0][0x380] ;  /* 0x0000e000ff047b82 */ /* 0x000ef00000000a00 */
[----:B------:R-:W0:Y:S01]  /*03c0*/  LDC.64 R6, c[0x0][0x388] ;  /* 0x0000e200ff067b82 */ /* 0x000e220000000a00 */
[----:B---3--:R-:W-:-:S07]  /*03d0*/  IMAD.WIDE R10, R3, 0x4, R4 ;  /* 0x00000004030a7825 */ /* 0x008fce00078e0204 */
[----:B------:R-:W1:Y:S01]  /*03e0*/  LDC.64 R4, c[0x0][0x390] ;  /* 0x0000e400ff047b82 */ /* 0x000e620000000a00 */
[----:B--2---:R-:W2:Y:S01]  /*03f0*/  LDG.E R2, desc[UR4][R10.64] ;  /* 0x000000040a027981 */ /* 0x004ea2000c1e1900 */
[----:B0-----:R-:W-:-:S05]  /*0400*/  IMAD.WIDE R12, R3, 0x4, R6 ;  /* 0x00000004030c7825 */ /* 0x001fca00078e0206 */
[----:B------:R-:W2:Y:S01]  /*0410*/  LDG.E R7, desc[UR4][R12.64] ;  /* 0x000000040c077981 */ /* 0x000ea2000c1e1900 */
[----:B-1----:R-:W-:-:S04]  /*0420*/  IMAD.WIDE R16, R3, 0x4, R4 ;  /* 0x0000000403107825 */ /* 0x002fc800078e0204 */
[----:B------:R-:W-:-:S04]  /*0430*/  IMAD.WIDE R4, R0, 0x4, R10 ;  /* 0x0000000400047825 */ /* 0x000fc800078e020a */
[----:B--2---:R-:W-:Y:S01]  /*0440*/  FADD R19, R2, R7 ;  /* 0x0000000702137221 */ /* 0x004fe20000000000 */
[----:B------:R-:W-:-:S04]  /*0450*/  IMAD.WIDE R6, R0, 0x4, R12 ;  /* 0x0000000400067825 */ /* 0x000fc800078e020c */
[----:B------:R0:W-:Y:S04]  /*0460*/  STG.E desc[UR4][R16.64], R19 ;  /* 0x0000001310007986 */ /* 0x0001e8000c101904 */
[----:B------:R-:W2:Y:S04]  /*0470*/  LDG.E R2, desc[UR4][R4.64] ;  /* 0x0000000404027981 */ /* 0x000ea8000c1e1900 */
[----:B------:R-:W2:Y:S01]  /*0480*/  LDG.E R15, desc[UR4][R6.64] ;  /* 0x00000004060f7981 */ /* 0x000ea2000c1e1900 */
[----:B------:R-:W-:-:S04]  /*0490*/  IMAD.WIDE R8, R0, 0x4, R16 ;  /* 0x0000000400087825 */ /* 0x000fc800078e0210 */
[----:B------:R-:W-:-:S04]  /*04a0*/  IMAD.WIDE R10, R0, 0x4, R4 ;  /* 0x00000004000a7825 */ /* 0x000fc800078e0204 */
[----:B------:R-:W-:-:S04]  /*04b0*/  IMAD.WIDE R12, R0, 0x4, R6 ;  /* 0x00000004000c7825 */ /* 0x000fc800078e0206 */
[----:B--2---:R-:W-:-:S05]  /*04c0*/  FADD R21, R2, R15 ;  /* 0x0000000f02157221 */ /* 0x004fca0000000000 */
        /* <DEDUP_REMOVED lines=8> */
[----:B------:R-:W1:Y:S04]  /*0550*/  LDG.E R4, desc[UR4][R4.64] ;  /* 0x0000000404047981 */ /* 0x000e68000c1e1900 */
[----:B------:R-:W1:Y:S01]  /*0560*/  LDG.E R7, desc[UR4][R6.64] ;  /* 0x0000000406077981 */ /* 0x000e62000c1e1900 */
[C---:B0-----:R-:W-:Y:S01]  /*0570*/  IMAD.WIDE R16, R0.reuse, 0x4, R14 ;  /* 0x0000000400107825 */ /* 0x041fe200078e020e */
[----:B------:R-:W-:-:S04]  /*0580*/  LEA R3, R0, R3, 0x2 ;  /* 0x0000000300037211 */ /* 0x000fc800078e10ff */
[----:B------:R-:W-:Y:S01]  /*0590*/  ISETP.GE.AND P0, PT, R3, UR6, PT ;  /* 0x0000000603007c0c */ /* 0x000fe2000bf06270 */
[----:B-1----:R-:W-:-:S05]  /*05a0*/  FADD R9, R4, R7 ;  /* 0x0000000704097221 */ /* 0x002fca0000000000 */
[----:B------:R2:W-:Y:S07]  /*05b0*/  STG.E desc[UR4][R16.64], R9 ;  /* 0x0000000910007986 */ /* 0x0005ee000c101904 */
[----:B------:R-:W-:Y:S05]  /*05c0*/  @!P0 BRA `(.L_x_3) ;  /* 0xfffffffc00788947 */ /* 0x000fea000383ffff */
[----:B------:R-:W-:Y:S05]  /*05d0*/  EXIT ;  /* 0x000000000000794d */ /* 0x000fea0003800000 */
.L_x_4:
[----:B------:R-:W-:-:S00]  /*05e0*/  BRA `(.L_x_4) ;  /* 0xfffffffc00fc7947 */ /* 0x000fc0000383ffff */
[----:B------:R-:W-:-:S00]  /*05f0*/  NOP ;  /* 0x0000000000007918 */ /* 0x000fc00000000000 */
        /* <DEDUP_REMOVED lines=8> */
.L_x_5:


//--------------------- .nv.shared.reserved.0     --------------------------
	.section	.nv.shared.reserved.0,"aw",@nobits
	.weak		__nv_reservedSMEM_offset_0_alias
	.size		__nv_reservedSMEM_offset_0_alias, 0, 64
	.other		__nv_reservedSMEM_offset_0_alias,@"STO_CUDA_RESERVED_SHARED STV_DEFAULT"
__nv_reservedSMEM_offset_0_alias:
	.zero		0
	.zero		64


//--------------------- .nv.constant0._Z15vectorAddKernelPfS_S_i --------------------------
	.section	.nv.constant0._Z15vectorAddKernelPfS_S_i,"a",@progbits
	.sectionflags	@""
	.align	4
.nv.constant0._Z15vectorAddKernelPfS_S_i:
	.zero		924


//--------------------- SYMBOLS --------------------------

	.type		.nv.reservedSmem.offset0,@object
	.size		.nv.reservedSmem.offset0,0x4
